	.headerflags	@"EF_CUDA_TEXMODE_UNIFIED EF_CUDA_64BIT_ADDRESS EF_CUDA_ACCELERATORS EF_CUDA_SM90 EF_CUDA_VIRTUAL_SM(EF_CUDA_SM90)"
	.elftype	@"ET_EXEC"


//--------------------- .nv.info                  --------------------------
	.section	.nv.info,"",@"SHT_CUDA_INFO"
	.align	4


	//----- nvinfo : EIATTR_REGCOUNT
	.align		4
        /*0000*/ 	.byte	0x04, 0x2f
        /*0002*/ 	.short	(.L_3 - .L_2)
	.align		4
.L_2:
        /*0004*/ 	.word	index@(triton_poi_fused__native_batch_norm_legit_no_training_convolution_leaky_relu_2)
        /*0008*/ 	.word	0x00000013


	//----- nvinfo : EIATTR_MIN_STACK_SIZE
	.align		4
.L_3:
        /*000c*/ 	.byte	0x04, 0x12
        /*000e*/ 	.short	(.L_5 - .L_4)
	.align		4
.L_4:
        /*0010*/ 	.word	index@(triton_poi_fused__native_batch_norm_legit_no_training_convolution_leaky_relu_2)
        /*0014*/ 	.word	0x00000000


	//----- nvinfo : EIATTR_FRAME_SIZE
	.align		4
.L_5:
        /*0018*/ 	.byte	0x04, 0x11
        /*001a*/ 	.short	(.L_7 - .L_6)
	.align		4
.L_6:
        /*001c*/ 	.word	index@(triton_poi_fused__native_batch_norm_legit_no_training_convolution_leaky_relu_2)
        /*0020*/ 	.word	0x00000000


	//----- nvinfo : EIATTR_MIN_STACK_SIZE
	.align		4
.L_7:
        /*0024*/ 	.byte	0x04, 0x12
        /*0026*/ 	.short	(.L_9 - .L_8)
	.align		4
.L_8:
        /*0028*/ 	.word	index@(triton_poi_fused__native_batch_norm_legit_no_training_convolution_leaky_relu_2)
        /*002c*/ 	.word	0x00000000
.L_9:


//--------------------- .nv.info.triton_poi_fused__native_batch_norm_legit_no_training_convolution_leaky_relu_2 --------------------------
	.section	.nv.info.triton_poi_fused__native_batch_norm_legit_no_training_convolution_leaky_relu_2,"",@"SHT_CUDA_INFO"
	.sectionflags	@""
	.align	4


	//----- nvinfo : EIATTR_CUDA_API_VERSION
	.align		4
        /*0000*/ 	.byte	0x04, 0x37
        /*0002*/ 	.short	(.L_11 - .L_10)
.L_10:
        /*0004*/ 	.word	0x0000007c


	//----- nvinfo : EIATTR_KPARAM_INFO
	.align		4
.L_11:
        /*0008*/ 	.byte	0x04, 0x17
        /*000a*/ 	.short	(.L_13 - .L_12)
.L_12:
        /*000c*/ 	.word	0x00000000
        /*0010*/ 	.short	0x0007
        /*0012*/ 	.short	0x0038
        /*0014*/ 	.byte	0x00, 0xf0, 0x11, 0x00


	//----- nvinfo : EIATTR_KPARAM_INFO
	.align		4
.L_13:
        /*0018*/ 	.byte	0x04, 0x17
        /*001a*/ 	.short	(.L_15 - .L_14)
.L_14:
        /*001c*/ 	.word	0x00000000
        /*0020*/ 	.short	0x0006
        /*0022*/ 	.short	0x0030
        /*0024*/ 	.byte	0x00, 0xf4, 0x21, 0x00


	//----- nvinfo : EIATTR_KPARAM_INFO
	.align		4
.L_15:
        /*0028*/ 	.byte	0x04, 0x17
        /*002a*/ 	.short	(.L_17 - .L_16)
.L_16:
        /*002c*/ 	.word	0x00000000
        /*0030*/ 	.short	0x0005
        /*0032*/ 	.short	0x0028
        /*0034*/ 	.byte	0x00, 0xf4, 0x21, 0x00


	//----- nvinfo : EIATTR_KPARAM_INFO
	.align		4
.L_17:
        /*0038*/ 	.byte	0x04, 0x17
        /*003a*/ 	.short	(.L_19 - .L_18)
.L_18:
        /*003c*/ 	.word	0x00000000
        /*0040*/ 	.short	0x0004
        /*0042*/ 	.short	0x0020
        /*0044*/ 	.byte	0x00, 0xf4, 0x21, 0x00


	//----- nvinfo : EIATTR_KPARAM_INFO
	.align		4
.L_19:
        /*0048*/ 	.byte	0x04, 0x17
        /*004a*/ 	.short	(.L_21 - .L_20)
.L_20:
        /*004c*/ 	.word	0x00000000
        /*0050*/ 	.short	0x0003
        /*0052*/ 	.short	0x0018
        /*0054*/ 	.byte	0x00, 0xf4, 0x21, 0x00


	//----- nvinfo : EIATTR_KPARAM_INFO
	.align		4
.L_21:
        /*0058*/ 	.byte	0x04, 0x17
        /*005a*/ 	.short	(.L_23 - .L_22)
.L_22:
        /*005c*/ 	.word	0x00000000
        /*0060*/ 	.short	0x0002
        /*0062*/ 	.short	0x0010
        /*0064*/ 	.byte	0x00, 0xf4, 0x21, 0x00


	//----- nvinfo : EIATTR_KPARAM_INFO
	.align		4
.L_23:
        /*0068*/ 	.byte	0x04, 0x17
        /*006a*/ 	.short	(.L_25 - .L_24)
.L_24:
        /*006c*/ 	.word	0x00000000
        /*0070*/ 	.short	0x0001
        /*0072*/ 	.short	0x0008
        /*0074*/ 	.byte	0x00, 0xf4, 0x21, 0x00


	//----- nvinfo : EIATTR_KPARAM_INFO
	.align		4
.L_25:
        /*0078*/ 	.byte	0x04, 0x17
        /*007a*/ 	.short	(.L_27 - .L_26)
.L_26:
        /*007c*/ 	.word	0x00000000
        /*0080*/ 	.short	0x0000
        /*0082*/ 	.short	0x0000
        /*0084*/ 	.byte	0x00, 0xf4, 0x21, 0x00


	//----- nvinfo : EIATTR_SPARSE_MMA_MASK
	.align		4
.L_27:
        /*0088*/ 	.byte	0x03, 0x50
        /*008a*/ 	.short	0x0000


	//----- nvinfo : EIATTR_MAXREG_COUNT
	.align		4
        /*008c*/ 	.byte	0x03, 0x1b
        /*008e*/ 	.short	0x00ff


	//----- nvinfo : EIATTR_EXIT_INSTR_OFFSETS
	.align		4
        /*0090*/ 	.byte	0x04, 0x1c
        /*0092*/ 	.short	(.L_29 - .L_28)


	//   ....[0]....
.L_28:
        /*0094*/ 	.word	0x00000350


	//----- nvinfo : EIATTR_REQNTID
	.align		4
.L_29:
        /*0098*/ 	.byte	0x04, 0x10
        /*009a*/ 	.short	(.L_31 - .L_30)
.L_30:
        /*009c*/ 	.word	0x00000080
        /*00a0*/ 	.word	0x00000001
        /*00a4*/ 	.word	0x00000001


	//----- nvinfo : EIATTR_CBANK_PARAM_SIZE
	.align		4
.L_31:
        /*00a8*/ 	.byte	0x03, 0x19
        /*00aa*/ 	.short	0x003c


	//----- nvinfo : EIATTR_PARAM_CBANK
	.align		4
        /*00ac*/ 	.byte	0x04, 0x0a
        /*00ae*/ 	.short	(.L_33 - .L_32)
	.align		4
.L_32:
        /*00b0*/ 	.word	index@(.nv.constant0.triton_poi_fused__native_batch_norm_legit_no_training_convolution_leaky_relu_2)
        /*00b4*/ 	.short	0x0210
        /*00b6*/ 	.short	0x003c


	//----- nvinfo : EIATTR_SW_WAR
	.align		4
.L_33:
        /*00b8*/ 	.byte	0x04, 0x36
        /*00ba*/ 	.short	(.L_35 - .L_34)
.L_34:
        /*00bc*/ 	.word	0x00000008
.L_35:


//--------------------- .nv.callgraph             --------------------------
	.section	.nv.callgraph,"",@"SHT_CUDA_CALLGRAPH"
	.align	4
	.sectionentsize	8
	.align		4
        /*0000*/ 	.word	0x00000000
	.align		4
        /*0004*/ 	.word	0xffffffff
	.align		4
        /*0008*/ 	.word	0x00000000
	.align		4
        /*000c*/ 	.word	0xfffffffe
	.align		4
        /*0010*/ 	.word	0x00000000
	.align		4
        /*0014*/ 	.word	0xfffffffd
	.align		4
        /*0018*/ 	.word	0x00000000
	.align		4
        /*001c*/ 	.word	0xfffffffc


//--------------------- .nv.constant4             --------------------------
	.section	.nv.constant4,"a",@progbits
	.align	8
	.align		8
.nv.constant4:
        /*0000*/ 	.dword	_$_str
	.align		8
        /*0008*/ 	.dword	_$_str_$_2


//--------------------- .text.triton_poi_fused__native_batch_norm_legit_no_training_convolution_leaky_relu_2 --------------------------
	.section	.text.triton_poi_fused__native_batch_norm_legit_no_training_convolution_leaky_relu_2,"ax",@progbits
	.align	128
        .global         triton_poi_fused__native_batch_norm_legit_no_training_convolution_leaky_relu_2
        .type           triton_poi_fused__native_batch_norm_legit_no_training_convolution_leaky_relu_2,@function
        .size           triton_poi_fused__native_batch_norm_legit_no_training_convolution_leaky_relu_2,(.L_x_1 - triton_poi_fused__native_batch_norm_legit_no_training_convolution_leaky_relu_2)
        .other          triton_poi_fused__native_batch_norm_legit_no_training_convolution_leaky_relu_2,@"STO_CUDA_ENTRY STV_DEFAULT"
triton_poi_fused__native_batch_norm_legit_no_training_convolution_leaky_relu_2:
.text.triton_poi_fused__native_batch_norm_legit_no_training_convolution_leaky_relu_2:
[----:B------:R-:W-:Y:S01]  /*0000*/  LDC R1, c[0x0][0x28] ;  /* 0x00000a00ff017b82 */ /* 0x000fe20000000800 */
[----:B------:R-:W1:Y:S07]  /*0010*/  S2R R0, SR_TID.X ;  /* 0x0000000000007919 */ /* 0x000e6e0000002100 */
[----:B------:R-:W2:Y:S01]  /*0020*/  LDC.64 R10, c[0x0][0x230] ;  /* 0x00008c00ff0a7b82 */ /* 0x000ea20000000a00 */
[----:B------:R-:W-:Y:S01]  /*0030*/  ULDC.64 UR4, c[0x0][0x208] ;  /* 0x0000820000047ab9 */ /* 0x000fe20000000a00 */
[----:B------:R-:W3:Y:S06]  /*0040*/  S2R R3, SR_CTAID.X ;  /* 0x0000000000037919 */ /* 0x000eec0000002500 */
[----:B------:R-:W4:Y:S08]  /*0050*/  LDC.64 R6, c[0x0][0x220] ;  /* 0x00008800ff067b82 */ /* 0x000f300000000a00 */
[----:B------:R-:W5:Y:S08]  /*0060*/  LDC.64 R8, c[0x0][0x228] ;  /* 0x00008a00ff087b82 */ /* 0x000f700000000a00 */
[----:B------:R-:W5:Y:S01]  /*0070*/  LDC.64 R12, c[0x0][0x238] ;  /* 0x00008e00ff0c7b82 */ /* 0x000f620000000a00 */
[----:B-1----:R-:W-:-:S07]  /*0080*/  LOP3.LUT R0, R0, 0x7f, RZ, 0xc0, !PT ;  /* 0x0000007f00007812 */ /* 0x002fce00078ec0ff */
[----:B------:R-:W1:Y:S01]  /*0090*/  LDC.64 R4, c[0x0][0x240] ;  /* 0x00009000ff047b82 */ /* 0x000e620000000a00 */
[----:B---3--:R-:W-:Y:S02]  /*00a0*/  SHF.R.S32.HI R2, RZ, 0x18, R3 ;  /* 0x00000018ff027819 */ /* 0x008fe40000011403 */
[----:B------:R-:W-:Y:S02]  /*00b0*/  LEA R0, R3, R0, 0x7 ;  /* 0x0000000003007211 */ /* 0x000fe400078e38ff */
[----:B------:R-:W-:-:S04]  /*00c0*/  SGXT R3, R2, 0x1 ;  /* 0x000000010203781a */ /* 0x000fc80000000200 */
[----:B------:R-:W-:-:S04]  /*00d0*/  LEA.HI R3, R3, R0, RZ, 0x2 ;  /* 0x0000000003037211 */ /* 0x000fc800078f10ff */
[--C-:B------:R-:W-:Y:S02]  /*00e0*/  SHF.R.S32.HI R2, RZ, 0x2, R3.reuse ;  /* 0x00000002ff027819 */ /* 0x100fe40000011403 */
[----:B------:R-:W-:-:S04]  /*00f0*/  SHF.R.S32.HI R3, RZ, 0x1f, R3 ;  /* 0x0000001fff037819 */ /* 0x000fc80000011403 */
[----:B------:R-:W-:-:S04]  /*0100*/  LEA.HI R3, R3, R2, RZ, 0x8 ;  /* 0x0000000203037211 */ /* 0x000fc800078f40ff */
[----:B------:R-:W-:-:S04]  /*0110*/  LOP3.LUT R3, R3, 0xffffff00, RZ, 0xc0, !PT ;  /* 0xffffff0003037812 */ /* 0x000fc800078ec0ff */
[----:B------:R-:W-:Y:S02]  /*0120*/  IADD3 R15, R2, -R3, RZ ;  /* 0x80000003020f7210 */ /* 0x000fe40007ffe0ff */
[----:B------:R-:W3:Y:S03]  /*0130*/  LDC.64 R2, c[0x0][0x210] ;  /* 0x00008400ff027b82 */ /* 0x000ee60000000a00 */
[----:B--2---:R-:W-:-:S05]  /*0140*/  IMAD.WIDE R10, R15, 0x4, R10 ;  /* 0x000000040f0a7825 */ /* 0x004fca00078e020a */
[----:B------:R2:W2:Y:S01]  /*0150*/  LDG.E.EL R16, desc[UR4][R10.64] ;  /* 0x000000040a107981 */ /* 0x0004a2000c2e1900 */
[----:B----4-:R-:W-:-:S04]  /*0160*/  IMAD.WIDE R6, R15, 0x4, R6 ;  /* 0x000000040f067825 */ /* 0x010fc800078e0206 */
[----:B-----5:R-:W-:Y:S02]  /*0170*/  IMAD.WIDE R8, R15, 0x4, R8 ;  /* 0x000000040f087825 */ /* 0x020fe400078e0208 */
[----:B------:R-:W4:Y:S04]  /*0180*/  LDG.E.EL R7, desc[UR4][R6.64] ;  /* 0x0000000406077981 */ /* 0x000f28000c2e1900 */
[----:B------:R5:W4:Y:S01]  /*0190*/  LDG.E.EL R8, desc[UR4][R8.64] ;  /* 0x0000000408087981 */ /* 0x000b22000c2e1900 */
[----:B---3--:R-:W-:-:S05]  /*01a0*/  IMAD.WIDE R2, R0, 0x4, R2 ;  /* 0x0000000400027825 */ /* 0x008fca00078e0202 */
[----:B------:R-:W4:Y:S01]  /*01b0*/  LDG.E R14, desc[UR4][R2.64] ;  /* 0x00000004020e7981 */ /* 0x000f22000c1e1900 */
[----:B0-2---:R-:W-:-:S04]  /*01c0*/  IMAD.WIDE R10, R15, 0x4, R12 ;  /* 0x000000040f0a7825 */ /* 0x005fc800078e020c */
[----:B-1----:R-:W-:Y:S02]  /*01d0*/  IMAD.WIDE R4, R15, 0x4, R4 ;  /* 0x000000040f047825 */ /* 0x002fe400078e0204 */
[----:B------:R-:W2:Y:S04]  /*01e0*/  LDG.E.EL R10, desc[UR4][R10.64] ;  /* 0x000000040a0a7981 */ /* 0x000ea8000c2e1900 */
[----:B------:R0:W2:Y:S01]  /*01f0*/  LDG.E.EL R13, desc[UR4][R4.64] ;  /* 0x00000004040d7981 */ /* 0x0000a2000c2e1900 */
[----:B-----5:R-:W-:Y:S01]  /*0200*/  HFMA2.MMA R9, -RZ, RZ, 1.625, 0 ;  /* 0x3e800000ff097435 */ /* 0x020fe200000001ff */
[----:B0-----:R-:W0:Y:S02]  /*0210*/  LDC.64 R4, c[0x0][0x218] ;  /* 0x00008600ff047b82 */ /* 0x001e240000000a00 */
[----:B0-----:R-:W-:-:S04]  /*0220*/  IMAD.WIDE R4, R0, 0x4, R4 ;  /* 0x0000000400047825 */ /* 0x001fc800078e0204 */
[----:B------:R-:W-:-:S04]  /*0230*/  FADD R16, R16, 9.9999997473787516356e-06 ;  /* 0x3727c5ac10107421 */ /* 0x000fc80000000000 */
[----:B------:R-:W0:Y:S02]  /*0240*/  MUFU.SQRT R12, R16 ;  /* 0x00000010000c7308 */ /* 0x000e240000002000 */
[C---:B0-----:R-:W-:Y:S02]  /*0250*/  FSETP.GT.AND P0, PT, R12.reuse, 8.50705917302346158658e+37, PT ;  /* 0x7e8000000c00780b */ /* 0x041fe40003f04000 */
[----:B------:R-:W-:-:S11]  /*0260*/  FSETP.GEU.AND P1, PT, R12, 1.175494350822287508e-38, PT ;  /* 0x008000000c00780b */ /* 0x000fd60003f2e000 */
[----:B------:R-:W-:-:S04]  /*0270*/  @P0 FMUL R12, R12, 0.25 ;  /* 0x3e8000000c0c0820 */ /* 0x000fc80000400000 */
[----:B------:R-:W-:-:S06]  /*0280*/  @!P1 FMUL R12, R12, 16777216 ;  /* 0x4b8000000c0c9820 */ /* 0x000fcc0000400000 */
[----:B------:R-:W0:Y:S01]  /*0290*/  MUFU.RCP R12, R12 ;  /* 0x0000000c000c7308 */ /* 0x000e220000001000 */
[----:B------:R-:W-:Y:S01]  /*02a0*/  FSEL R9, R9, 1, P0 ;  /* 0x3f80000009097808 */ /* 0x000fe20000000000 */
[----:B----4-:R-:W-:-:S04]  /*02b0*/  FADD R7, R14, R7 ;  /* 0x000000070e077221 */ /* 0x010fc80000000000 */
[----:B------:R-:W-:Y:S01]  /*02c0*/  @!P1 FMUL R9, R9, 16777216 ;  /* 0x4b80000009099820 */ /* 0x000fe20000400000 */
[----:B------:R-:W-:-:S03]  /*02d0*/  FADD R8, -R8, R7 ;  /* 0x0000000708087221 */ /* 0x000fc60000000100 */
[----:B0-----:R-:W-:-:S04]  /*02e0*/  FMUL R9, R12, R9 ;  /* 0x000000090c097220 */ /* 0x001fc80000400000 */
[----:B------:R-:W-:-:S04]  /*02f0*/  FMUL R8, R8, R9 ;  /* 0x0000000908087220 */ /* 0x000fc80000400000 */
[----:B--2---:R-:W-:-:S05]  /*0300*/  FFMA R13, R10, R8, R13 ;  /* 0x000000080a0d7223 */ /* 0x004fca000000000d */
[----:B------:R-:W-:Y:S01]  /*0310*/  FSETP.GT.AND P0, PT, R13, RZ, PT ;  /* 0x000000ff0d00720b */ /* 0x000fe20003f04000 */
[----:B------:R-:W-:-:S12]  /*0320*/  STG.E desc[UR4][R2.64], R7 ;  /* 0x0000000702007986 */ /* 0x000fd8000c101904 */
[----:B------:R-:W-:-:S05]  /*0330*/  @!P0 FMUL R13, R13, 0.20000000298023223877 ;  /* 0x3e4ccccd0d0d8820 */ /* 0x000fca0000400000 */
[----:B------:R-:W-:Y:S01]  /*0340*/  STG.E desc[UR4][R4.64], R13 ;  /* 0x0000000d04007986 */ /* 0x000fe2000c101904 */
[----:B------:R-:W-:Y:S05]  /*0350*/  EXIT ;  /* 0x000000000000794d */ /* 0x000fea0003800000 */
.L_x_0:
[----:B------:R-:W-:-:S00]  /*0360*/  BRA `(.L_x_0) ;  /* 0xfffffffc00fc7947 */ /* 0x000fc0000383ffff */
[----:B------:R-:W-:-:S00]  /*0370*/  NOP ;  /* 0x0000000000007918 */ /* 0x000fc00000000000 */
        /* <DEDUP_REMOVED lines=8> */
.L_x_1:


//--------------------- .nv.global.init           --------------------------
	.section	.nv.global.init,"aw",@progbits
.nv.global.init:
	.type		_$_str,@object
	.size		_$_str,(_$_str_$_2 - _$_str)
_$_str:
        /*0000*/ 	.byte	0x5f, 0x5f, 0x43, 0x55, 0x44, 0x41, 0x5f, 0x46, 0x54, 0x5a, 0x00
	.type		_$_str_$_2,@object
	.size		_$_str_$_2,(.L_1 - _$_str_$_2)
_$_str_$_2:
        /*000b*/ 	.byte	0x5f, 0x5f, 0x43, 0x55, 0x44, 0x41, 0x5f, 0x50, 0x52, 0x45, 0x43, 0x5f, 0x53, 0x51, 0x52, 0x54
        /*001b*/ 	.byte	0x00
.L_1:


//--------------------- .nv.constant0.triton_poi_fused__native_batch_norm_legit_no_training_convolution_leaky_relu_2 --------------------------
	.section	.nv.constant0.triton_poi_fused__native_batch_norm_legit_no_training_convolution_leaky_relu_2,"a",@progbits
	.sectionflags	@""
	.align	4
.nv.constant0.triton_poi_fused__native_batch_norm_legit_no_training_convolution_leaky_relu_2:
	.zero		588
